//
// Generated by NVIDIA NVVM Compiler
//
// Compiler Build ID: CL-36424714
// Cuda compilation tools, release 13.0, V13.0.88
// Based on NVVM 20.0.0
//

.version 9.0
.target sm_100
.address_size 64

	// .globl	_Z6jacobiPfS_iiiiiiiiiiPif

.visible .entry _Z6jacobiPfS_iiiiiiiiiiPif(
	.param .u64 .ptr .align 1 _Z6jacobiPfS_iiiiiiiiiiPif_param_0,
	.param .u64 .ptr .align 1 _Z6jacobiPfS_iiiiiiiiiiPif_param_1,
	.param .u32 _Z6jacobiPfS_iiiiiiiiiiPif_param_2,
	.param .u32 _Z6jacobiPfS_iiiiiiiiiiPif_param_3,
	.param .u32 _Z6jacobiPfS_iiiiiiiiiiPif_param_4,
	.param .u32 _Z6jacobiPfS_iiiiiiiiiiPif_param_5,
	.param .u32 _Z6jacobiPfS_iiiiiiiiiiPif_param_6,
	.param .u32 _Z6jacobiPfS_iiiiiiiiiiPif_param_7,
	.param .u32 _Z6jacobiPfS_iiiiiiiiiiPif_param_8,
	.param .u32 _Z6jacobiPfS_iiiiiiiiiiPif_param_9,
	.param .u32 _Z6jacobiPfS_iiiiiiiiiiPif_param_10,
	.param .u32 _Z6jacobiPfS_iiiiiiiiiiPif_param_11,
	.param .u64 .ptr .align 1 _Z6jacobiPfS_iiiiiiiiiiPif_param_12,
	.param .f32 _Z6jacobiPfS_iiiiiiiiiiPif_param_13
)
{
	.reg .pred 	%p<15>;
	.reg .b32 	%r<74>;
	.reg .b32 	%f<13>;
	.reg .b64 	%rd<40>;

	ld.param.u64 	%rd7, [_Z6jacobiPfS_iiiiiiiiiiPif_param_1];
	ld.param.u32 	%r29, [_Z6jacobiPfS_iiiiiiiiiiPif_param_3];
	ld.param.u32 	%r32, [_Z6jacobiPfS_iiiiiiiiiiPif_param_10];
	ld.param.u32 	%r33, [_Z6jacobiPfS_iiiiiiiiiiPif_param_11];
	ld.param.u64 	%rd8, [_Z6jacobiPfS_iiiiiiiiiiPif_param_12];
	ld.param.f32 	%f1, [_Z6jacobiPfS_iiiiiiiiiiPif_param_13];
	// begin inline asm
	mov.u32 %r30, %envreg2;
	// end inline asm
	cvt.u64.u32 	%rd9, %r30;
	// begin inline asm
	mov.u32 %r31, %envreg1;
	// end inline asm
	cvt.u64.u32 	%rd10, %r31;
	shl.b64 	%rd11, %rd10, 32;
	or.b64  	%rd1, %rd11, %rd9;
	mov.u32 	%r1, %ctaid.x;
	mov.u32 	%r2, %ctaid.y;
	mov.u32 	%r3, %ctaid.z;
	mov.u32 	%r4, %nctaid.x;
	mov.u32 	%r5, %nctaid.y;
	mad.lo.s32 	%r34, %r3, %r5, %r2;
	mad.lo.s32 	%r35, %r34, %r4, %r1;
	mov.u32 	%r36, %ntid.x;
	mov.u32 	%r37, %ntid.y;
	mul.lo.s32 	%r38, %r36, %r37;
	mov.u32 	%r39, %ntid.z;
	mul.lo.s32 	%r6, %r38, %r39;
	mov.u32 	%r7, %tid.x;
	mov.u32 	%r8, %tid.y;
	mov.u32 	%r9, %tid.z;
	mad.lo.s32 	%r40, %r9, %r37, %r8;
	mad.lo.s32 	%r41, %r40, %r36, %r7;
	mad.lo.s32 	%r10, %r35, %r6, %r41;
	min.s32 	%r42, %r10, %r33;
	mad.lo.s32 	%r11, %r32, %r10, %r42;
	setp.gt.s32 	%p1, %r33, %r10;
	selp.u32 	%r43, 1, 0, %p1;
	add.s32 	%r12, %r32, %r43;
	setp.lt.s32 	%p2, %r12, 1;
	@%p2 bra 	$L__BB0_18;
	ld.param.u64 	%rd39, [_Z6jacobiPfS_iiiiiiiiiiPif_param_0];
	cvta.to.global.u64 	%rd2, %rd39;
	cvta.to.global.u64 	%rd12, %rd8;
	add.s32 	%r13, %r29, -2;
	mov.u32 	%r45, %nctaid.z;
	mul.lo.s32 	%r46, %r5, %r45;
	mul.wide.u32 	%rd13, %r46, %r4;
	cvt.u64.u32 	%rd14, %r6;
	mul.lo.s64 	%rd15, %rd13, %rd14;
	shr.u64 	%rd16, %rd15, 1;
	cvt.u32.u64 	%r14, %rd16;
	mul.wide.s32 	%rd17, %r10, 4;
	add.s64 	%rd3, %rd12, %rd17;
	add.s64 	%rd4, %rd1, 4;
	add.s32 	%r47, %r7, %r8;
	or.b32  	%r15, %r47, %r9;
	mul.lo.s32 	%r48, %r46, %r4;
	add.s32 	%r49, %r1, %r2;
	neg.s32 	%r50, %r3;
	setp.eq.s32 	%p3, %r49, %r50;
	sub.s32 	%r51, -2147483647, %r48;
	selp.b32 	%r16, %r51, 1, %p3;
	cvta.to.global.u64 	%rd5, %rd7;
	mov.b32 	%r68, 0;
	cvt.s64.s32 	%rd25, %r29;
	mov.u32 	%r72, %r68;
$L__BB0_2:
	setp.lt.s32 	%p4, %r14, 1;
	add.s32 	%r52, %r11, %r68;
	div.s32 	%r53, %r52, %r13;
	mul.lo.s32 	%r54, %r53, %r13;
	sub.s32 	%r55, %r52, %r54;
	mad.lo.s32 	%r56, %r29, %r53, %r29;
	cvt.s64.s32 	%rd18, %r56;
	cvt.s64.s32 	%rd19, %r55;
	add.s64 	%rd20, %rd19, %rd18;
	shl.b64 	%rd21, %rd20, 2;
	add.s64 	%rd22, %rd21, %rd2;
	ld.global.f32 	%f2, [%rd22+8];
	add.s32 	%r57, %r56, %r55;
	mul.wide.s32 	%rd23, %r57, 4;
	add.s64 	%rd24, %rd2, %rd23;
	ld.global.f32 	%f3, [%rd24];
	add.f32 	%f4, %f2, %f3;
	add.s64 	%rd26, %rd20, %rd25;
	shl.b64 	%rd27, %rd26, 2;
	add.s64 	%rd28, %rd2, %rd27;
	ld.global.f32 	%f5, [%rd28+4];
	add.f32 	%f6, %f4, %f5;
	sub.s64 	%rd29, %rd20, %rd25;
	shl.b64 	%rd30, %rd29, 2;
	add.s64 	%rd31, %rd2, %rd30;
	ld.global.f32 	%f7, [%rd31+4];
	add.f32 	%f8, %f6, %f7;
	mul.f32 	%f9, %f8, 0f3E800000;
	add.s64 	%rd32, %rd5, %rd21;
	st.global.f32 	[%rd32+4], %f9;
	ld.global.f32 	%f10, [%rd22+4];
	sub.f32 	%f11, %f10, %f9;
	abs.f32 	%f12, %f11;
	setp.gt.f32 	%p5, %f12, %f1;
	selp.u32 	%r58, 1, 0, %p5;
	add.s32 	%r72, %r72, %r58;
	@%p4 bra 	$L__BB0_17;
	mov.u32 	%r70, %r14;
$L__BB0_4:
	setp.ne.s64 	%p6, %rd1, 0;
	st.global.u32 	[%rd3], %r72;
	@%p6 bra 	$L__BB0_6;
	// begin inline asm
	trap;
	// end inline asm
$L__BB0_6:
	setp.ne.s32 	%p7, %r15, 0;
	barrier.sync 	0;
	@%p7 bra 	$L__BB0_9;
	// begin inline asm
	atom.add.release.gpu.u32 %r59,[%rd4],%r16;
	// end inline asm
$L__BB0_8:
	// begin inline asm
	ld.acquire.gpu.u32 %r61,[%rd4];
	// end inline asm
	xor.b32  	%r62, %r61, %r59;
	setp.gt.s32 	%p8, %r62, -1;
	@%p8 bra 	$L__BB0_8;
$L__BB0_9:
	barrier.sync 	0;
	setp.ge.s32 	%p9, %r10, %r70;
	@%p9 bra 	$L__BB0_11;
	mul.wide.u32 	%rd35, %r70, 4;
	add.s64 	%rd36, %rd3, %rd35;
	ld.global.u32 	%r63, [%rd36];
	add.s32 	%r72, %r63, %r72;
$L__BB0_11:
	setp.ne.s64 	%p10, %rd1, 0;
	@%p10 bra 	$L__BB0_13;
	// begin inline asm
	trap;
	// end inline asm
$L__BB0_13:
	setp.ne.s32 	%p11, %r15, 0;
	barrier.sync 	0;
	@%p11 bra 	$L__BB0_16;
	// begin inline asm
	atom.add.release.gpu.u32 %r64,[%rd4],%r16;
	// end inline asm
$L__BB0_15:
	// begin inline asm
	ld.acquire.gpu.u32 %r66,[%rd4];
	// end inline asm
	xor.b32  	%r67, %r66, %r64;
	setp.gt.s32 	%p12, %r67, -1;
	@%p12 bra 	$L__BB0_15;
$L__BB0_16:
	barrier.sync 	0;
	shr.u32 	%r26, %r70, 1;
	setp.gt.u32 	%p13, %r70, 1;
	mov.u32 	%r70, %r26;
	@%p13 bra 	$L__BB0_4;
$L__BB0_17:
	add.s32 	%r68, %r68, 1;
	setp.ne.s32 	%p14, %r68, %r12;
	@%p14 bra 	$L__BB0_2;
$L__BB0_18:
	ret;

}


// ===== COMPILED SASS (sm_100) =====

	.target	sm_100

	.elftype	@"ET_EXEC"


//--------------------- .note.nv.tkinfo           --------------------------
	.section	.note.nv.tkinfo,"",@"SHT_NOTE"
	.sectionflags	@"SHF_NOTE_NV_TKINFO"
	.tkinfo
        /*0018*/ 	.word	0x00000002
        /*0030*/ 	.string	""
        /*0030*/ 	.string	"ptxas"
        /*0030*/ 	.string	"Cuda compilation tools, release 13.0, V13.0.88"
        /*0030*/ 	.string	"Build cuda_13.0.r13.0/compiler.36424714_0"
        /*0030*/ 	.string	"-arch sm_100 -m 64 "



//--------------------- .note.nv.cuinfo           --------------------------
	.section	.note.nv.cuinfo,"",@"SHT_NOTE"
	.sectionflags	@"SHF_NOTE_NV_CUINFO"
        /*0018*/ 	.short	0x0002
        /*001a*/ 	.short	0x0064
        /*001c*/ 	.short	0x0082
	.zero		2


//--------------------- .nv.info                  --------------------------
	.section	.nv.info,"",@"SHT_CUDA_INFO"
	.align	4


	//----- nvinfo : EIATTR_REGCOUNT
	.align		4
        /*0000*/ 	.byte	0x04, 0x2f
        /*0002*/ 	.short	(.L_1 - .L_0)
	.align		4
.L_0:
        /*0004*/ 	.word	index@(_Z6jacobiPfS_iiiiiiiiiiPif)
        /*0008*/ 	.word	0x0000001b


	//----- nvinfo : EIATTR_FRAME_SIZE
	.align		4
.L_1:
        /*000c*/ 	.byte	0x04, 0x11
        /*000e*/ 	.short	(.L_3 - .L_2)
	.align		4
.L_2:
        /*0010*/ 	.word	index@(_Z6jacobiPfS_iiiiiiiiiiPif)
        /*0014*/ 	.word	0x00000000


	//----- nvinfo : EIATTR_MIN_STACK_SIZE
	.align		4
.L_3:
        /*0018*/ 	.byte	0x04, 0x12
        /*001a*/ 	.short	(.L_5 - .L_4)
	.align		4
.L_4:
        /*001c*/ 	.word	index@(_Z6jacobiPfS_iiiiiiiiiiPif)
        /*0020*/ 	.word	0x00000000
.L_5:


//--------------------- .nv.compat                --------------------------
	.section	.nv.compat,"",@"SHT_CUDA_COMPAT_INFO"
	.align	4
        /*0000*/ 	.byte	0x02, 0x09, 0x00, 0x00, 0x02, 0x02, 0x01, 0x00, 0x02, 0x05, 0x05, 0x00, 0x03, 0x07, 0x01, 0x01
        /*0010*/ 	.byte	0x02, 0x03, 0x00, 0x00, 0x02, 0x06, 0x01, 0x00, 0x04, 0x0b, 0x08, 0x00, 0x09, 0x00, 0x00, 0x00
        /*0020*/ 	.byte	0x00, 0x00, 0x00, 0x00


//--------------------- .nv.info._Z6jacobiPfS_iiiiiiiiiiPif --------------------------
	.section	.nv.info._Z6jacobiPfS_iiiiiiiiiiPif,"",@"SHT_CUDA_INFO"
	.sectionflags	@""
	.align	4


	//----- nvinfo : EIATTR_CUDA_API_VERSION
	.align		4
        /*0000*/ 	.byte	0x04, 0x37
        /*0002*/ 	.short	(.L_7 - .L_6)
.L_6:
        /*0004*/ 	.word	0x00000082


	//----- nvinfo : EIATTR_KPARAM_INFO
	.align		4
.L_7:
        /*0008*/ 	.byte	0x04, 0x17
        /*000a*/ 	.short	(.L_9 - .L_8)
.L_8:
        /*000c*/ 	.word	0x00000000
        /*0010*/ 	.short	0x000d
        /*0012*/ 	.short	0x0040
        /*0014*/ 	.byte	0x00, 0xf0, 0x11, 0x00


	//----- nvinfo : EIATTR_KPARAM_INFO
	.align		4
.L_9:
        /*0018*/ 	.byte	0x04, 0x17
        /*001a*/ 	.short	(.L_11 - .L_10)
.L_10:
        /*001c*/ 	.word	0x00000000
        /*0020*/ 	.short	0x000c
        /*0022*/ 	.short	0x0038
        /*0024*/ 	.byte	0x00, 0xf5, 0x21, 0x00


	//----- nvinfo : EIATTR_KPARAM_INFO
	.align		4
.L_11:
        /*0028*/ 	.byte	0x04, 0x17
        /*002a*/ 	.short	(.L_13 - .L_12)
.L_12:
        /*002c*/ 	.word	0x00000000
        /*0030*/ 	.short	0x000b
        /*0032*/ 	.short	0x0034
        /*0034*/ 	.byte	0x00, 0xf0, 0x11, 0x00


	//----- nvinfo : EIATTR_KPARAM_INFO
	.align		4
.L_13:
        /*0038*/ 	.byte	0x04, 0x17
        /*003a*/ 	.short	(.L_15 - .L_14)
.L_14:
        /*003c*/ 	.word	0x00000000
        /*0040*/ 	.short	0x000a
        /*0042*/ 	.short	0x0030
        /*0044*/ 	.byte	0x00, 0xf0, 0x11, 0x00


	//----- nvinfo : EIATTR_KPARAM_INFO
	.align		4
.L_15:
        /*0048*/ 	.byte	0x04, 0x17
        /*004a*/ 	.short	(.L_17 - .L_16)
.L_16:
        /*004c*/ 	.word	0x00000000
        /*0050*/ 	.short	0x0009
        /*0052*/ 	.short	0x002c
        /*0054*/ 	.byte	0x00, 0xf0, 0x11, 0x00


	//----- nvinfo : EIATTR_KPARAM_INFO
	.align		4
.L_17:
        /*0058*/ 	.byte	0x04, 0x17
        /*005a*/ 	.short	(.L_19 - .L_18)
.L_18:
        /*005c*/ 	.word	0x00000000
        /*0060*/ 	.short	0x0008
        /*0062*/ 	.short	0x0028
        /*0064*/ 	.byte	0x00, 0xf0, 0x11, 0x00


	//----- nvinfo : EIATTR_KPARAM_INFO
	.align		4
.L_19:
        /*0068*/ 	.byte	0x04, 0x17
        /*006a*/ 	.short	(.L_21 - .L_20)
.L_20:
        /*006c*/ 	.word	0x00000000
        /*0070*/ 	.short	0x0007
        /*0072*/ 	.short	0x0024
        /*0074*/ 	.byte	0x00, 0xf0, 0x11, 0x00


	//----- nvinfo : EIATTR_KPARAM_INFO
	.align		4
.L_21:
        /*0078*/ 	.byte	0x04, 0x17
        /*007a*/ 	.short	(.L_23 - .L_22)
.L_22:
        /*007c*/ 	.word	0x00000000
        /*0080*/ 	.short	0x0006
        /*0082*/ 	.short	0x0020
        /*0084*/ 	.byte	0x00, 0xf0, 0x11, 0x00


	//----- nvinfo : EIATTR_KPARAM_INFO
	.align		4
.L_23:
        /*0088*/ 	.byte	0x04, 0x17
        /*008a*/ 	.short	(.L_25 - .L_24)
.L_24:
        /*008c*/ 	.word	0x00000000
        /*0090*/ 	.short	0x0005
        /*0092*/ 	.short	0x001c
        /*0094*/ 	.byte	0x00, 0xf0, 0x11, 0x00


	//----- nvinfo : EIATTR_KPARAM_INFO
	.align		4
.L_25:
        /*0098*/ 	.byte	0x04, 0x17
        /*009a*/ 	.short	(.L_27 - .L_26)
.L_26:
        /*009c*/ 	.word	0x00000000
        /*00a0*/ 	.short	0x0004
        /*00a2*/ 	.short	0x0018
        /*00a4*/ 	.byte	0x00, 0xf0, 0x11, 0x00


	//----- nvinfo : EIATTR_KPARAM_INFO
	.align		4
.L_27:
        /*00a8*/ 	.byte	0x04, 0x17
        /*00aa*/ 	.short	(.L_29 - .L_28)
.L_28:
        /*00ac*/ 	.word	0x00000000
        /*00b0*/ 	.short	0x0003
        /*00b2*/ 	.short	0x0014
        /*00b4*/ 	.byte	0x00, 0xf0, 0x11, 0x00


	//----- nvinfo : EIATTR_KPARAM_INFO
	.align		4
.L_29:
        /*00b8*/ 	.byte	0x04, 0x17
        /*00ba*/ 	.short	(.L_31 - .L_30)
.L_30:
        /*00bc*/ 	.word	0x00000000
        /*00c0*/ 	.short	0x0002
        /*00c2*/ 	.short	0x0010
        /*00c4*/ 	.byte	0x00, 0xf0, 0x11, 0x00


	//----- nvinfo : EIATTR_KPARAM_INFO
	.align		4
.L_31:
        /*00c8*/ 	.byte	0x04, 0x17
        /*00ca*/ 	.short	(.L_33 - .L_32)
.L_32:
        /*00cc*/ 	.word	0x00000000
        /*00d0*/ 	.short	0x0001
        /*00d2*/ 	.short	0x0008
        /*00d4*/ 	.byte	0x00, 0xf5, 0x21, 0x00


	//----- nvinfo : EIATTR_KPARAM_INFO
	.align		4
.L_33:
        /*00d8*/ 	.byte	0x04, 0x17
        /*00da*/ 	.short	(.L_35 - .L_34)
.L_34:
        /*00dc*/ 	.word	0x00000000
        /*00e0*/ 	.short	0x0000
        /*00e2*/ 	.short	0x0000
        /*00e4*/ 	.byte	0x00, 0xf5, 0x21, 0x00


	//----- nvinfo : EIATTR_SPARSE_MMA_MASK
	.align		4
.L_35:
        /*00e8*/ 	.byte	0x03, 0x50
        /*00ea*/ 	.short	0x0000


	//----- nvinfo : EIATTR_MAXREG_COUNT
	.align		4
        /*00ec*/ 	.byte	0x03, 0x1b
        /*00ee*/ 	.short	0x00ff


	//----- nvinfo : EIATTR_NUM_BARRIERS
	.align		4
        /*00f0*/ 	.byte	0x02, 0x4c
        /*00f2*/ 	.byte	0x01
	.zero		1


	//----- nvinfo : EIATTR_MERCURY_ISA_VERSION
	.align		4
        /*00f4*/ 	.byte	0x03, 0x5f
        /*00f6*/ 	.short	0x0101


	//----- nvinfo : EIATTR_INT_WARP_WIDE_INSTR_OFFSETS
	.align		4
        /*00f8*/ 	.byte	0x04, 0x31
        /*00fa*/ 	.short	(.L_37 - .L_36)


	//   ....[0]....
.L_36:
        /*00fc*/ 	.word	0x00000900


	//   ....[1]....
        /*0100*/ 	.word	0x000009c0


	//   ....[2]....
        /*0104*/ 	.word	0x00000b50


	//   ....[3]....
        /*0108*/ 	.word	0x00000c10


	//----- nvinfo : EIATTR_COOP_GROUP_MASK_REGIDS
	.align		4
.L_37:
        /*010c*/ 	.byte	0x04, 0x29
        /*010e*/ 	.short	(.L_39 - .L_38)


	//   ....[0]....
.L_38:
        /*0110*/ 	.word	0xffffffff


	//   ....[1]....
        /*0114*/ 	.word	0xffffffff


	//   ....[2]....
        /*0118*/ 	.word	0xffffffff


	//   ....[3]....
        /*011c*/ 	.word	0xffffffff


	//   ....[4]....
        /*0120*/ 	.word	0x0500000f


	//   ....[5]....
        /*0124*/ 	.word	0x0500000f


	//   ....[6]....
        /*0128*/ 	.word	0x0500000f


	//   ....[7]....
        /*012c*/ 	.word	0x0500000f


	//----- nvinfo : EIATTR_COOP_GROUP_INSTR_OFFSETS
	.align		4
.L_39:
        /*0130*/ 	.byte	0x04, 0x28
        /*0132*/ 	.short	(.L_41 - .L_40)


	//   ....[0]....
.L_40:
        /*0134*/ 	.word	0x000008c0


	//   ....[1]....
        /*0138*/ 	.word	0x00000a70


	//   ....[2]....
        /*013c*/ 	.word	0x00000b10


	//   ....[3]....
        /*0140*/ 	.word	0x00000cc0


	//   ....[4]....
        /*0144*/ 	.word	0x00000df0


	//   ....[5]....
        /*0148*/ 	.word	0x00000ea0


	//   ....[6]....
        /*014c*/ 	.word	0x00000f50


	//   ....[7]....
        /*0150*/ 	.word	0x00001000


	//----- nvinfo : EIATTR_VRC_CTA_INIT_COUNT
	.align		4
.L_41:
        /*0154*/ 	.byte	0x02, 0x4a
	.zero		1
	.zero		1


	//----- nvinfo : EIATTR_EXIT_INSTR_OFFSETS
	.align		4
        /*0158*/ 	.byte	0x04, 0x1c
        /*015a*/ 	.short	(.L_43 - .L_42)


	//   ....[0]....
.L_42:
        /*015c*/ 	.word	0x000001b0


	//   ....[1]....
        /*0160*/ 	.word	0x00000d50


	//----- nvinfo : EIATTR_CRS_STACK_SIZE
	.align		4
.L_43:
        /*0164*/ 	.byte	0x04, 0x1e
        /*0166*/ 	.short	(.L_45 - .L_44)
.L_44:
        /*0168*/ 	.word	0x00000000


	//----- nvinfo : EIATTR_CBANK_PARAM_SIZE
	.align		4
.L_45:
        /*016c*/ 	.byte	0x03, 0x19
        /*016e*/ 	.short	0x0044


	//----- nvinfo : EIATTR_PARAM_CBANK
	.align		4
        /*0170*/ 	.byte	0x04, 0x0a
        /*0172*/ 	.short	(.L_47 - .L_46)
	.align		4
.L_46:
        /*0174*/ 	.word	index@(.nv.constant0._Z6jacobiPfS_iiiiiiiiiiPif)
        /*0178*/ 	.short	0x0380
        /*017a*/ 	.short	0x0044


	//----- nvinfo : EIATTR_SW_WAR
	.align		4
.L_47:
        /*017c*/ 	.byte	0x04, 0x36
        /*017e*/ 	.short	(.L_49 - .L_48)
.L_48:
        /*0180*/ 	.word	0x00000008
.L_49:


//--------------------- .nv.callgraph             --------------------------
	.section	.nv.callgraph,"",@"SHT_CUDA_CALLGRAPH"
	.align	4
	.sectionentsize	8
	.align		4
        /*0000*/ 	.word	0x00000000
	.align		4
        /*0004*/ 	.word	0xffffffff
	.align		4
        /*0008*/ 	.word	0x00000000
	.align		4
        /*000c*/ 	.word	0xfffffffe
	.align		4
        /*0010*/ 	.word	0x00000000
	.align		4
        /*0014*/ 	.word	0xfffffffd
	.align		4
        /*0018*/ 	.word	0x00000000
	.align		4
        /*001c*/ 	.word	0xfffffffc


//--------------------- .text._Z6jacobiPfS_iiiiiiiiiiPif --------------------------
	.section	.text._Z6jacobiPfS_iiiiiiiiiiPif,"ax",@progbits
	.align	128
        .global         _Z6jacobiPfS_iiiiiiiiiiPif
        .type           _Z6jacobiPfS_iiiiiiiiiiPif,@function
        .size           _Z6jacobiPfS_iiiiiiiiiiPif,(.L_x_31 - _Z6jacobiPfS_iiiiiiiiiiPif)
        .other          _Z6jacobiPfS_iiiiiiiiiiPif,@"STO_CUDA_ENTRY STV_DEFAULT"
_Z6jacobiPfS_iiiiiiiiiiPif:
.text._Z6jacobiPfS_iiiiiiiiiiPif:
[----:B------:R-:W-:Y:S01]  /*0000*/  LDC R1, c[0x0][0x37c] ;  /* 0x0000df00ff017b82 */ /* 0x000fe20000000800 */
[----:B------:R-:W0:Y:S07]  /*0010*/  S2R R4, SR_TID.Y ;  /* 0x0000000000047919 */ /* 0x000e2e0000002200 */
[----:B------:R-:W-:Y:S01]  /*0020*/  S2UR UR6, SR_CTAID.Y ;  /* 0x00000000000679c3 */ /* 0x000fe20000002600 */
[----:B------:R-:W1:Y:S01]  /*0030*/  LDCU UR8, c[0x0][0x370] ;  /* 0x00006e00ff0877ac */ /* 0x000e620008000800 */
[----:B------:R-:W0:Y:S01]  /*0040*/  S2R R7, SR_TID.Z ;  /* 0x0000000000077919 */ /* 0x000e220000002300 */
[----:B------:R-:W2:Y:S01]  /*0050*/  LDCU UR9, c[0x0][0x374] ;  /* 0x00006e80ff0977ac */ /* 0x000ea20008000800 */
[----:B------:R-:W3:Y:S04]  /*0060*/  S2R R5, SR_TID.X ;  /* 0x0000000000057919 */ /* 0x000ee80000002100 */
[----:B------:R-:W2:Y:S01]  /*0070*/  S2UR UR7, SR_CTAID.Z ;  /* 0x00000000000779c3 */ /* 0x000ea20000002700 */
[----:B------:R-:W4:Y:S01]  /*0080*/  LDCU UR11, c[0x0][0x360] ;  /* 0x00006c00ff0b77ac */ /* 0x000f220008000800 */
[----:B------:R-:W4:Y:S06]  /*0090*/  LDCU UR12, c[0x0][0x364] ;  /* 0x00006c80ff0c77ac */ /* 0x000f2c0008000800 */
[----:B------:R-:W1:Y:S01]  /*00a0*/  S2UR UR5, SR_CTAID.X ;  /* 0x00000000000579c3 */ /* 0x000e620000002500 */
[----:B------:R-:W5:Y:S07]  /*00b0*/  LDCU.64 UR14, c[0x0][0x3b0] ;  /* 0x00007600ff0e77ac */ /* 0x000f6e0008000a00 */
[----:B------:R-:W5:Y:S01]  /*00c0*/  LDC R10, c[0x0][0x368] ;  /* 0x0000da00ff0a7b82 */ /* 0x000f620000000800 */
[----:B----4-:R-:W-:-:S02]  /*00d0*/  UIMAD UR10, UR11, UR12, URZ ;  /* 0x0000000c0b0a72a4 */ /* 0x010fc4000f8e02ff */
[----:B--2---:R-:W-:Y:S01]  /*00e0*/  UIMAD UR4, UR7, UR9, UR6 ;  /* 0x00000009070472a4 */ /* 0x004fe2000f8e0206 */
[----:B0-----:R-:W-:-:S04]  /*00f0*/  IMAD R0, R7, UR12, R4 ;  /* 0x0000000c07007c24 */ /* 0x001fc8000f8e0204 */
[----:B---3--:R-:W-:Y:S01]  /*0100*/  IMAD R13, R0, UR11, R5 ;  /* 0x0000000b000d7c24 */ /* 0x008fe2000f8e0205 */
[----:B-1----:R-:W-:Y:S01]  /*0110*/  UIMAD UR4, UR4, UR8, UR5 ;  /* 0x00000008040472a4 */ /* 0x002fe2000f8e0205 */
[----:B-----5:R-:W-:-:S05]  /*0120*/  IMAD R10, R10, UR10, RZ ;  /* 0x0000000a0a0a7c24 */ /* 0x020fca000f8e02ff */
[----:B------:R-:W-:Y:S01]  /*0130*/  IMAD R13, R10, UR4, R13 ;  /* 0x000000040a0d7c24 */ /* 0x000fe2000f8e020d */
[----:B------:R-:W-:-:S04]  /*0140*/  UIADD3 UR4, UPT, UPT, UR14, 0x1, URZ ;  /* 0x000000010e047890 */ /* 0x000fc8000fffe0ff */
[C---:B------:R-:W-:Y:S02]  /*0150*/  ISETP.GE.AND P0, PT, R13.reuse, UR15, PT ;  /* 0x0000000f0d007c0c */ /* 0x040fe4000bf06270 */
[----:B------:R-:W-:Y:S01]  /*0160*/  IMAD.U32 R14, RZ, RZ, UR4 ;  /* 0x00000004ff0e7e24 */ /* 0x000fe2000f8e00ff */
[----:B------:R-:W-:-:S05]  /*0170*/  VIMNMX R12, PT, PT, R13, UR15, PT ;  /* 0x0000000f0d0c7c48 */ /* 0x000fca000bfe0100 */
[----:B------:R-:W-:-:S05]  /*0180*/  IMAD R12, R13, UR14, R12 ;  /* 0x0000000e0d0c7c24 */ /* 0x000fca000f8e020c */
[----:B------:R-:W-:-:S05]  /*0190*/  @P0 IMAD R14, RZ, RZ, UR14 ;  /* 0x0000000eff0e0e24 */ /* 0x000fca000f8e02ff */
[----:B------:R-:W-:-:S13]  /*01a0*/  ISETP.GE.AND P0, PT, R14, 0x1, PT ;  /* 0x000000010e00780c */ /* 0x000fda0003f06270 */
[----:B------:R-:W-:Y:S05]  /*01b0*/  @!P0 EXIT ;  /* 0x000000000000894d */ /* 0x000fea0003800000 */
[----:B------:R-:W0:Y:S01]  /*01c0*/  LDCU UR4, c[0x0][0x378] ;  /* 0x00006f00ff0477ac */ /* 0x000e220008000800 */
[----:B------:R-:W1:Y:S01]  /*01d0*/  LDC R6, c[0x0][0x394] ;  /* 0x0000e500ff067b82 */ /* 0x000e620000000800 */
[----:B------:R-:W-:Y:S01]  /*01e0*/  IMAD.IADD R0, R5, 0x1, R4 ;  /* 0x0000000105007824 */ /* 0x000fe200078e0204 */
[----:B------:R-:W-:Y:S01]  /*01f0*/  BSSY B1, `(.L_x_0) ;  /* 0x00000b8000017945 */ /* 0x000fe20003800000 */
[----:B------:R-:W-:Y:S01]  /*0200*/  UIADD3 UR5, UPT, UPT, UR5, UR6, URZ ;  /* 0x0000000605057290 */ /* 0x000fe2000fffe0ff */
[----:B------:R-:W-:Y:S01]  /*0210*/  IMAD.MOV.U32 R15, RZ, RZ, RZ ;  /* 0x000000ffff0f7224 */ /* 0x000fe200078e00ff */
[----:B------:R-:W-:Y:S01]  /*0220*/  UIADD3 UR7, UPT, UPT, -UR7, URZ, URZ ;  /* 0x000000ff07077290 */ /* 0x000fe2000fffe1ff */
[----:B------:R-:W-:-:S05]  /*0230*/  CS2R.32 R11, SR_CgaSize ;  /* 0x00000000000b7805 */ /* 0x000fca0000008a00 */
[----:B------:R-:W-:-:S05]  /*0240*/  IMAD R11, R11, -0xa0, RZ ;  /* 0xffffff600b0b7824 */ /* 0x000fca00078e02ff */
[----:B------:R-:W-:-:S14]  /*0250*/  R2UR UR12, R11 ;  /* 0x000000000b0c72ca */ /* 0x000fdc00000e0000 */
[----:B------:R-:W2:Y:S01]  /*0260*/  LDCU UR12, c[0x0][UR12+0x254] ;  /* 0x00004a800c0c77ac */ /* 0x000ea20008000800 */
[----:B------:R-:W3:Y:S01]  /*0270*/  LDC.64 R2, c[0x0][0x3b8] ;  /* 0x0000ee00ff027b82 */ /* 0x000ee20000000a00 */
[----:B------:R-:W-:Y:S01]  /*0280*/  UISETP.NE.AND UP0, UPT, UR5, UR7, UPT ;  /* 0x000000070500728c */ /* 0x000fe2000bf05270 */
[----:B------:R-:W4:Y:S01]  /*0290*/  LDCU.64 UR14, c[0x0][0x358] ;  /* 0x00006b00ff0e77ac */ /* 0x000f220008000a00 */
[----:B0-----:R-:W-:Y:S01]  /*02a0*/  UIMAD UR4, UR9, UR4, URZ ;  /* 0x00000004090472a4 */ /* 0x001fe2000f8e02ff */
[----:B------:R-:W-:-:S05]  /*02b0*/  CS2R.32 R11, SR_CgaSize ;  /* 0x00000000000b7805 */ /* 0x000fca0000008a00 */
[----:B------:R-:W-:-:S05]  /*02c0*/  IMAD R11, R11, -0xa0, RZ ;  /* 0xffffff600b0b7824 */ /* 0x000fca00078e02ff */
[----:B------:R-:W-:-:S14]  /*02d0*/  R2UR UR9, R11 ;  /* 0x000000000b0972ca */ /* 0x000fdc00000e0000 */
[----:B------:R-:W0:Y:S01]  /*02e0*/  LDCU UR9, c[0x0][UR9+0x258] ;  /* 0x00004b00090977ac */ /* 0x000e220008000800 */
[----:B------:R-:W-:Y:S01]  /*02f0*/  UIMAD.WIDE.U32 UR10, UR4, UR8, URZ ;  /* 0x00000008040a72a5 */ /* 0x000fe2000f8e00ff */
[----:B-1----:R-:W-:Y:S01]  /*0300*/  VIADD R8, R6, 0xfffffffe ;  /* 0xfffffffe06087836 */ /* 0x002fe20000000000 */
[----:B------:R-:W-:-:S04]  /*0310*/  UIADD3 UR4, UPT, UPT, -UR4, URZ, URZ ;  /* 0x000000ff04047290 */ /* 0x000fc8000fffe1ff */
[C---:B------:R-:W-:Y:S01]  /*0320*/  IMAD R9, R10.reuse, UR11, RZ ;  /* 0x0000000b0a097c24 */ /* 0x040fe2000f8e02ff */
[----:B------:R-:W-:Y:S01]  /*0330*/  UIMAD UR4, UR8, UR4, -0x7fffffff ;  /* 0x80000001080474a4 */ /* 0x000fe2000f8e0204 */
[----:B------:R-:W-:-:S03]  /*0340*/  IMAD.WIDE.U32 R10, R10, UR10, RZ ;  /* 0x0000000a0a0a7c25 */ /* 0x000fc6000f8e00ff */
[----:B------:R-:W-:Y:S01]  /*0350*/  USEL UR4, UR4, 0x1, !UP0 ;  /* 0x0000000104047887 */ /* 0x000fe2000c000000 */
[----:B------:R-:W-:Y:S02]  /*0360*/  IMAD.IADD R5, R11, 0x1, R9 ;  /* 0x000000010b057824 */ /* 0x000fe400078e0209 */
[----:B------:R-:W-:Y:S01]  /*0370*/  HFMA2 R9, -RZ, RZ, 0, 0 ;  /* 0x00000000ff097431 */ /* 0x000fe200000001ff */
[----:B------:R-:W-:Y:S01]  /*0380*/  LOP3.LUT R11, R0, R7, RZ, 0xfc, !PT ;  /* 0x00000007000b7212 */ /* 0x000fe200078efcff */
[----:B---3--:R-:W-:Y:S01]  /*0390*/  IMAD.WIDE R2, R13, 0x4, R2 ;  /* 0x000000040d027825 */ /* 0x008fe200078e0202 */
[----:B------:R-:W-:Y:S02]  /*03a0*/  SHF.R.S32.HI R0, RZ, 0x1f, R6 ;  /* 0x0000001fff007819 */ /* 0x000fe40000011406 */
[----:B0-2-4-:R-:W-:-:S07]  /*03b0*/  SHF.R.U64 R10, R10, 0x1, R5 ;  /* 0x000000010a0a7819 */ /* 0x015fce0000001205 */
.L_x_17:
[-C--:B------:R-:W-:Y:S01]  /*03c0*/  IABS R17, R8.reuse ;  /* 0x0000000800117213 */ /* 0x080fe20000000000 */
[----:B------:R-:W0:Y:S01]  /*03d0*/  LDCU UR5, c[0x0][0x394] ;  /* 0x00007280ff0577ac */ /* 0x000e220008000800 */
[----:B------:R-:W-:Y:S02]  /*03e0*/  IADD3 R7, PT, PT, R12, R9, RZ ;  /* 0x000000090c077210 */ /* 0x000fe40007ffe0ff */
[----:B------:R-:W1:Y:S01]  /*03f0*/  I2F.RP R6, R17 ;  /* 0x0000001100067306 */ /* 0x000e620000209400 */
[----:B------:R-:W-:Y:S01]  /*0400*/  IABS R18, R8 ;  /* 0x0000000800127213 */ /* 0x000fe20000000000 */
[----:B------:R-:W2:Y:S04]  /*0410*/  LDCU.128 UR16, c[0x0][0x380] ;  /* 0x00007000ff1077ac */ /* 0x000ea80008000c00 */
[----:B------:R-:W-:-:S02]  /*0420*/  IMAD.MOV R18, RZ, RZ, -R18 ;  /* 0x000000ffff127224 */ /* 0x000fc400078e0a12 */
[----:B-1----:R-:W1:Y:S02]  /*0430*/  MUFU.RCP R6, R6 ;  /* 0x0000000600067308 */ /* 0x002e640000001000 */
[----:B-1----:R-:W-:Y:S01]  /*0440*/  VIADD R4, R6, 0xffffffe ;  /* 0x0ffffffe06047836 */ /* 0x002fe20000000000 */
[----:B------:R-:W-:-:S05]  /*0450*/  IABS R6, R7 ;  /* 0x0000000700067213 */ /* 0x000fca0000000000 */
[----:B------:R1:W3:Y:S02]  /*0460*/  F2I.FTZ.U32.TRUNC.NTZ R5, R4 ;  /* 0x0000000400057305 */ /* 0x0002e4000021f000 */
[----:B-1----:R-:W-:Y:S02]  /*0470*/  IMAD.MOV.U32 R4, RZ, RZ, RZ ;  /* 0x000000ffff047224 */ /* 0x002fe400078e00ff */
[----:B---3--:R-:W-:-:S04]  /*0480*/  IMAD.MOV R16, RZ, RZ, -R5 ;  /* 0x000000ffff107224 */ /* 0x008fc800078e0a05 */
[----:B------:R-:W-:-:S04]  /*0490*/  IMAD R19, R16, R17, RZ ;  /* 0x0000001110137224 */ /* 0x000fc800078e02ff */
[----:B------:R-:W-:-:S04]  /*04a0*/  IMAD.HI.U32 R5, R5, R19, R4 ;  /* 0x0000001305057227 */ /* 0x000fc800078e0004 */
[----:B------:R-:W-:Y:S02]  /*04b0*/  IMAD.MOV.U32 R4, RZ, RZ, R18 ;  /* 0x000000ffff047224 */ /* 0x000fe400078e0012 */
[----:B------:R-:W-:-:S04]  /*04c0*/  IMAD.HI.U32 R5, R5, R6, RZ ;  /* 0x0000000605057227 */ /* 0x000fc800078e00ff */
[----:B------:R-:W-:Y:S02]  /*04d0*/  IMAD R4, R5, R4, R6 ;  /* 0x0000000405047224 */ /* 0x000fe400078e0206 */
[----:B------:R-:W1:Y:S03]  /*04e0*/  LDC R6, c[0x0][0x394] ;  /* 0x0000e500ff067b82 */ /* 0x000e660000000800 */
[----:B------:R-:W-:-:S13]  /*04f0*/  ISETP.GT.U32.AND P2, PT, R17, R4, PT ;  /* 0x000000041100720c */ /* 0x000fda0003f44070 */
[----:B------:R-:W-:Y:S01]  /*0500*/  @!P2 IMAD.IADD R4, R4, 0x1, -R17 ;  /* 0x000000010404a824 */ /* 0x000fe200078e0a11 */
[----:B------:R-:W-:Y:S02]  /*0510*/  @!P2 IADD3 R5, PT, PT, R5, 0x1, RZ ;  /* 0x000000010505a810 */ /* 0x000fe40007ffe0ff */
[----:B------:R-:W-:Y:S02]  /*0520*/  ISETP.NE.AND P2, PT, R8, RZ, PT ;  /* 0x000000ff0800720c */ /* 0x000fe40003f45270 */
[----:B------:R-:W-:Y:S02]  /*0530*/  ISETP.GE.U32.AND P0, PT, R4, R17, PT ;  /* 0x000000110400720c */ /* 0x000fe40003f06070 */
[----:B------:R-:W-:Y:S01]  /*0540*/  LOP3.LUT R4, R7, R8, RZ, 0x3c, !PT ;  /* 0x0000000807047212 */ /* 0x000fe200078e3cff */
[----:B------:R-:W3:Y:S03]  /*0550*/  LDC.64 R16, c[0x0][0x380] ;  /* 0x0000e000ff107b82 */ /* 0x000ee60000000a00 */
[----:B------:R-:W-:-:S07]  /*0560*/  ISETP.GE.AND P1, PT, R4, RZ, PT ;  /* 0x000000ff0400720c */ /* 0x000fce0003f26270 */
[----:B------:R-:W-:-:S06]  /*0570*/  @P0 VIADD R5, R5, 0x1 ;  /* 0x0000000105050836 */ /* 0x000fcc0000000000 */
[----:B------:R-:W-:Y:S01]  /*0580*/  @!P1 IMAD.MOV R5, RZ, RZ, -R5 ;  /* 0x000000ffff059224 */ /* 0x000fe200078e0a05 */
[----:B------:R-:W-:-:S05]  /*0590*/  @!P2 LOP3.LUT R5, RZ, R8, RZ, 0x33, !PT ;  /* 0x00000008ff05a212 */ /* 0x000fca00078e33ff */
[----:B------:R-:W-:-:S04]  /*05a0*/  IMAD.MOV R4, RZ, RZ, -R5 ;  /* 0x000000ffff047224 */ /* 0x000fc800078e0a05 */
[----:B------:R-:W-:Y:S02]  /*05b0*/  IMAD R7, R8, R4, R7 ;  /* 0x0000000408077224 */ /* 0x000fe400078e0207 */
[----:B-1----:R-:W-:-:S03]  /*05c0*/  IMAD R4, R5, R6, R6 ;  /* 0x0000000605047224 */ /* 0x002fc600078e0206 */
[----:B------:R-:W-:Y:S02]  /*05d0*/  SHF.R.S32.HI R19, RZ, 0x1f, R7 ;  /* 0x0000001fff137819 */ /* 0x000fe40000011407 */
[C---:B------:R-:W-:Y:S01]  /*05e0*/  IADD3 R24, P0, PT, R7.reuse, R4, RZ ;  /* 0x0000000407187210 */ /* 0x040fe20007f1e0ff */
[----:B------:R-:W-:-:S03]  /*05f0*/  IMAD.IADD R7, R7, 0x1, R4 ;  /* 0x0000000107077824 */ /* 0x000fc600078e0204 */
[----:B------:R-:W-:Y:S01]  /*0600*/  LEA.HI.X.SX32 R19, R4, R19, 0x1, P0 ;  /* 0x0000001304137211 */ /* 0x000fe200000f0eff */
[----:B---3--:R-:W-:Y:S01]  /*0610*/  IMAD.WIDE R16, R7, 0x4, R16 ;  /* 0x0000000407107825 */ /* 0x008fe200078e0210 */
[C---:B0-----:R-:W-:Y:S02]  /*0620*/  IADD3 R18, P0, PT, R24.reuse, UR5, RZ ;  /* 0x0000000518127c10 */ /* 0x041fe4000ff1e0ff */
[C---:B------:R-:W-:Y:S02]  /*0630*/  SHF.L.U32 R20, R24.reuse, 0x2, RZ ;  /* 0x0000000218147819 */ /* 0x040fe400000006ff */
[--C-:B------:R-:W-:Y:S01]  /*0640*/  SHF.L.U64.HI R22, R24, 0x2, R19.reuse ;  /* 0x0000000218167819 */ /* 0x100fe20000010213 */
[----:B------:R-:W-:Y:S01]  /*0650*/  IMAD.X R7, R0, 0x1, R19, P0 ;  /* 0x0000000100077824 */ /* 0x000fe200000e0613 */
[----:B--2---:R-:W-:Y:S01]  /*0660*/  IADD3 R4, P1, PT, R20, UR16, RZ ;  /* 0x0000001014047c10 */ /* 0x004fe2000ff3e0ff */
[----:B------:R-:W2:Y:S01]  /*0670*/  LDG.E R16, desc[UR14][R16.64] ;  /* 0x0000000e10107981 */ /* 0x000ea2000c1e1900 */
[----:B------:R-:W-:Y:S01]  /*0680*/  IADD3 R23, P0, PT, R24, -UR5, RZ ;  /* 0x8000000518177c10 */ /* 0x000fe2000ff1e0ff */
[----:B------:R-:W0:Y:S01]  /*0690*/  LDCU UR5, c[0x0][0x3c0] ;  /* 0x00007800ff0577ac */ /* 0x000e220008000800 */
[----:B------:R-:W-:-:S02]  /*06a0*/  LEA R6, P2, R18, UR16, 0x2 ;  /* 0x0000001012067c11 */ /* 0x000fc4000f8410ff */
[----:B------:R-:W-:Y:S01]  /*06b0*/  IADD3.X R5, PT, PT, R22, UR17, RZ, P1, !PT ;  /* 0x0000001116057c10 */ /* 0x000fe20008ffe4ff */
[----:B------:R-:W-:Y:S01]  /*06c0*/  IMAD.X R24, R19, 0x1, ~R0, P0 ;  /* 0x0000000113187824 */ /* 0x000fe200000e0e00 */
[----:B------:R-:W-:Y:S02]  /*06d0*/  LEA.HI.X R7, R18, UR17, R7, 0x2, P2 ;  /* 0x0000001112077c11 */ /* 0x000fe400090f1407 */
[C---:B------:R-:W-:Y:S01]  /*06e0*/  LEA R18, P1, R23.reuse, UR16, 0x2 ;  /* 0x0000001017127c11 */ /* 0x040fe2000f8210ff */
[----:B------:R-:W2:Y:S03]  /*06f0*/  LDG.E R21, desc[UR14][R4.64+0x8] ;  /* 0x0000080e04157981 */ /* 0x000ea6000c1e1900 */
[----:B------:R-:W-:Y:S01]  /*0700*/  LEA.HI.X R19, R23, UR17, R24, 0x2, P1 ;  /* 0x0000001117137c11 */ /* 0x000fe200088f1418 */
[----:B------:R-:W3:Y:S04]  /*0710*/  LDG.E R6, desc[UR14][R6.64+0x4] ;  /* 0x0000040e06067981 */ /* 0x000ee8000c1e1900 */
[----:B------:R-:W4:Y:S01]  /*0720*/  LDG.E R18, desc[UR14][R18.64+0x4] ;  /* 0x0000040e12127981 */ /* 0x000f22000c1e1900 */
[----:B------:R-:W-:Y:S01]  /*0730*/  IADD3 R20, P0, PT, R20, UR18, RZ ;  /* 0x0000001214147c10 */ /* 0x000fe2000ff1e0ff */
[----:B--2---:R-:W-:-:S04]  /*0740*/  FADD R21, R21, R16 ;  /* 0x0000001015157221 */ /* 0x004fc80000000000 */
[----:B---3--:R-:W-:-:S04]  /*0750*/  FADD R21, R21, R6 ;  /* 0x0000000615157221 */ /* 0x008fc80000000000 */
[----:B----4-:R-:W-:Y:S01]  /*0760*/  FADD R23, R21, R18 ;  /* 0x0000001215177221 */ /* 0x010fe20000000000 */
[----:B------:R-:W-:-:S03]  /*0770*/  IADD3.X R21, PT, PT, R22, UR19, RZ, P0, !PT ;  /* 0x0000001316157c10 */ /* 0x000fc600087fe4ff */
[----:B------:R-:W-:-:S05]  /*0780*/  FMUL R23, R23, 0.25 ;  /* 0x3e80000017177820 */ /* 0x000fca0000400000 */
[----:B------:R1:W-:Y:S04]  /*0790*/  STG.E desc[UR14][R20.64+0x4], R23 ;  /* 0x0000041714007986 */ /* 0x0003e8000c10190e */
[----:B------:R-:W2:Y:S01]  /*07a0*/  LDG.E R4, desc[UR14][R4.64+0x4] ;  /* 0x0000040e04047981 */ /* 0x000ea2000c1e1900 */
[----:B------:R-:W-:Y:S01]  /*07b0*/  ISETP.GE.AND P1, PT, R10, 0x1, PT ;  /* 0x000000010a00780c */ /* 0x000fe20003f26270 */
[----:B------:R-:W-:Y:S01]  /*07c0*/  BSSY B0, `(.L_x_1) ;  /* 0x0000054000007945 */ /* 0x000fe20003800000 */
[----:B------:R-:W-:Y:S02]  /*07d0*/  VIADD R7, R15, 0x1 ;  /* 0x000000010f077836 */ /* 0x000fe40000000000 */
[----:B--2---:R-:W-:-:S05]  /*07e0*/  FADD R6, -R23, R4 ;  /* 0x0000000417067221 */ /* 0x004fca0000000100 */
[----:B0-----:R-:W-:-:S13]  /*07f0*/  FSETP.GT.AND P0, PT, |R6|, UR5, PT ;  /* 0x0000000506007c0b */ /* 0x001fda000bf04200 */
[----:B------:R-:W-:Y:S01]  /*0800*/  @!P0 IADD3 R7, PT, PT, R15, RZ, RZ ;  /* 0x000000ff0f078210 */ /* 0x000fe20007ffe0ff */
[----:B-1----:R-:W-:Y:S06]  /*0810*/  @!P1 BRA `(.L_x_2) ;  /* 0x0000000400389947 */ /* 0x002fec0003800000 */
[----:B------:R-:W-:-:S07]  /*0820*/  IMAD.MOV.U32 R6, RZ, RZ, R10 ;  /* 0x000000ffff067224 */ /* 0x000fce00078e000a */
.L_x_16:
[----:B------:R0:W-:Y:S01]  /*0830*/  STG.E desc[UR14][R2.64], R7 ;  /* 0x0000000702007986 */ /* 0x0001e2000c10190e */
[----:B------:R-:W-:-:S04]  /*0840*/  UISETP.NE.U32.AND UP0, UPT, UR9, URZ, UPT ;  /* 0x000000ff0900728c */ /* 0x000fc8000bf05070 */
[----:B------:R-:W-:-:S09]  /*0850*/  UISETP.NE.AND.EX UP0, UPT, UR12, URZ, UPT, UP0 ;  /* 0x000000ff0c00728c */ /* 0x000fd2000bf05300 */
[----:B0-----:R-:W-:Y:S05]  /*0860*/  BRA.U !UP0, `(.L_x_3) ;  /* 0x00000005083c7547 */ /* 0x001fea000b800000 */
[----:B------:R-:W-:Y:S01]  /*0870*/  UMOV UR5, 0xffffffff ;  /* 0xffffffff00057882 */ /* 0x000fe20000000000 */
[----:B------:R-:W-:Y:S01]  /*0880*/  ISETP.NE.AND P0, PT, R11, RZ, PT ;  /* 0x000000ff0b00720c */ /* 0x000fe20003f05270 */
[----:B------:R-:W-:Y:S02]  /*0890*/  IMAD.U32 R4, RZ, RZ, UR9 ;  /* 0x00000009ff047e24 */ /* 0x000fe4000f8e00ff */
[----:B------:R-:W-:Y:S01]  /*08a0*/  IMAD.U32 R5, RZ, RZ, UR12 ;  /* 0x0000000cff057e24 */ /* 0x000fe2000f8e00ff */
[----:B------:R-:W-:Y:S09]  /*08b0*/  BRA.DIV UR5, `(.L_x_4) ;  /* 0x0000000605347947 */ /* 0x000ff2000b800000 */
[----:B------:R-:W-:Y:S06]  /*08c0*/  BAR.SYNC.DEFER_BLOCKING 0x0 ;  /* 0x0000000000007b1d */ /* 0x000fec0000010000 */
.L_x_20:
[----:B------:R-:W-:Y:S04]  /*08d0*/  BSSY B2, `(.L_x_5) ;  /* 0x0000017000027945 */ /* 0x000fe80003800000 */
[----:B------:R-:W-:Y:S05]  /*08e0*/  @P0 BRA `(.L_x_6) ;  /* 0x0000000000540947 */ /* 0x000fea0003800000 */
[----:B------:R-:W0:Y:S01]  /*08f0*/  S2R R17, SR_LANEID ;  /* 0x0000000000117919 */ /* 0x000e220000000000 */
[----:B------:R-:W-:Y:S02]  /*0900*/  VOTEU.ANY UR5, UPT, PT ;  /* 0x0000000000057886 */ /* 0x000fe400038e0100 */
[----:B------:R-:W0:Y:S08]  /*0910*/  FLO.U32 R16, UR5 ;  /* 0x0000000500107d00 */ /* 0x000e3000080e0000 */
[----:B------:R-:W1:Y:S01]  /*0920*/  POPC R15, UR5 ;  /* 0x00000005000f7d09 */ /* 0x000e620008000000 */
[----:B0-----:R-:W-:Y:S01]  /*0930*/  ISETP.EQ.U32.AND P1, PT, R16, R17, PT ;  /* 0x000000111000720c */ /* 0x001fe20003f22070 */
[----:B-1----:R-:W-:-:S12]  /*0940*/  IMAD R17, R15, UR4, RZ ;  /* 0x000000040f117c24 */ /* 0x002fd8000f8e02ff */
[----:B------:R-:W-:Y:S06]  /*0950*/  @P1 MEMBAR.ALL.GPU ;  /* 0x0000000000001992 */ /* 0x000fec000000a000 */
[----:B------:R-:W-:-:S00]  /*0960*/  @P1 ERRBAR ;  /* 0x00000000000019ab */ /* 0x000fc00000000000 */
[----:B------:R-:W-:Y:S06]  /*0970*/  @P1 CGAERRBAR ;  /* 0x00000000000015ab */ /* 0x000fec0000000000 */
[----:B------:R-:W2:Y:S01]  /*0980*/  @P1 ATOM.E.ADD.STRONG.GPU PT, R17, desc[UR14][R4.64+0x4], R17 ;  /* 0x800004110411198a */ /* 0x000ea200081ef10e */
[----:B------:R-:W0:Y:S02]  /*0990*/  S2R R18, SR_LTMASK ;  /* 0x0000000000127919 */ /* 0x000e240000003900 */
[----:B0-----:R-:W-:-:S06]  /*09a0*/  LOP3.LUT R18, R18, UR5, RZ, 0xc0, !PT ;  /* 0x0000000512127c12 */ /* 0x001fcc000f8ec0ff */
[----:B------:R-:W0:Y:S01]  /*09b0*/  POPC R18, R18 ;  /* 0x0000001200127309 */ /* 0x000e220000000000 */
[----:B--2---:R-:W0:Y:S02]  /*09c0*/  SHFL.IDX PT, R15, R17, R16, 0x1f ;  /* 0x00001f10110f7589 */ /* 0x004e2400000e0000 */
[----:B0-----:R-:W-:-:S07]  /*09d0*/  IMAD R15, R18, UR4, R15 ;  /* 0x00000004120f7c24 */ /* 0x001fce000f8e020f */
.L_x_7:
[----:B------:R-:W2:Y:S04]  /*09e0*/  LD.E.STRONG.GPU R16, desc[UR14][R4.64+0x4] ;  /* 0x0000040e04107980 */ /* 0x000ea8000c10f900 */
[----:B--2---:R-:W-:Y:S01]  /*09f0*/  CCTL.IVALL ;  /* 0x00000000ff00798f */ /* 0x004fe20002000000 */
[----:B------:R-:W-:Y:S05]  /*0a00*/  YIELD ;  /* 0x0000000000007946 */ /* 0x000fea0003800000 */
[----:B------:R-:W-:-:S04]  /*0a10*/  LOP3.LUT R16, R16, R15, RZ, 0x3c, !PT ;  /* 0x0000000f10107212 */ /* 0x000fc800078e3cff */
[----:B------:R-:W-:-:S13]  /*0a20*/  ISETP.GT.AND P1, PT, R16, -0x1, PT ;  /* 0xffffffff1000780c */ /* 0x000fda0003f24270 */
[----:B------:R-:W-:Y:S05]  /*0a30*/  @P1 BRA `(.L_x_7) ;  /* 0xfffffffc00e81947 */ /* 0x000fea000383ffff */
.L_x_6:
[----:B------:R-:W-:Y:S05]  /*0a40*/  BSYNC B2 ;  /* 0x0000000000027941 */ /* 0x000fea0003800000 */
.L_x_5:
[----:B------:R-:W-:-:S03]  /*0a50*/  UMOV UR5, 0xffffffff ;  /* 0xffffffff00057882 */ /* 0x000fc60000000000 */
[----:B------:R-:W-:Y:S05]  /*0a60*/  BRA.DIV UR5, `(.L_x_8) ;  /* 0x0000000205f47947 */ /* 0x000fea000b800000 */
[----:B------:R-:W-:Y:S06]  /*0a70*/  BAR.SYNC.DEFER_BLOCKING 0x0 ;  /* 0x0000000000007b1d */ /* 0x000fec0000010000 */
.L_x_23:
[----:B------:R-:W-:Y:S01]  /*0a80*/  ISETP.GE.AND P1, PT, R13, R6, PT ;  /* 0x000000060d00720c */ /* 0x000fe20003f26270 */
[----:B------:R-:W-:-:S12]  /*0a90*/  BSSY.RECONVERGENT B2, `(.L_x_9) ;  /* 0x0000005000027945 */ /* 0x000fd80003800200 */
[----:B------:R-:W-:Y:S05]  /*0aa0*/  @P1 BRA `(.L_x_10) ;  /* 0x00000000000c1947 */ /* 0x000fea0003800000 */
[----:B------:R-:W-:-:S06]  /*0ab0*/  IMAD.WIDE.U32 R16, R6, 0x4, R2 ;  /* 0x0000000406107825 */ /* 0x000fcc00078e0002 */
[----:B------:R-:W2:Y:S02]  /*0ac0*/  LDG.E R16, desc[UR14][R16.64] ;  /* 0x0000000e10107981 */ /* 0x000ea4000c1e1900 */
[----:B--2---:R-:W-:-:S07]  /*0ad0*/  IADD3 R7, PT, PT, R16, R7, RZ ;  /* 0x0000000710077210 */ /* 0x004fce0007ffe0ff */
.L_x_10:
[----:B------:R-:W-:Y:S05]  /*0ae0*/  BSYNC.RECONVERGENT B2 ;  /* 0x0000000000027941 */ /* 0x000fea0003800200 */
.L_x_9:
[----:B------:R-:W-:-:S03]  /*0af0*/  UMOV UR5, 0xffffffff ;  /* 0xffffffff00057882 */ /* 0x000fc60000000000 */
[----:B------:R-:W-:Y:S05]  /*0b00*/  BRA.DIV UR5, `(.L_x_11) ;  /* 0x0000000205f87947 */ /* 0x000fea000b800000 */
[----:B------:R-:W-:Y:S06]  /*0b10*/  BAR.SYNC.DEFER_BLOCKING 0x0 ;  /* 0x0000000000007b1d */ /* 0x000fec0000010000 */
.L_x_26:
        /* <DEDUP_REMOVED lines=17> */
.L_x_14:
[----:B------:R-:W2:Y:S04]  /*0c30*/  LD.E.STRONG.GPU R16, desc[UR14][R4.64+0x4] ;  /* 0x0000040e04107980 */ /* 0x000ea8000c10f900 */
[----:B--2---:R-:W-:Y:S01]  /*0c40*/  CCTL.IVALL ;  /* 0x00000000ff00798f */ /* 0x004fe20002000000 */
[----:B------:R-:W-:Y:S05]  /*0c50*/  YIELD ;  /* 0x0000000000007946 */ /* 0x000fea0003800000 */
[----:B------:R-:W-:-:S04]  /*0c60*/  LOP3.LUT R16, R16, R15, RZ, 0x3c, !PT ;  /* 0x0000000f10107212 */ /* 0x000fc800078e3cff */
[----:B------:R-:W-:-:S13]  /*0c70*/  ISETP.GT.AND P0, PT, R16, -0x1, PT ;  /* 0xffffffff1000780c */ /* 0x000fda0003f04270 */
[----:B------:R-:W-:Y:S05]  /*0c80*/  @P0 BRA `(.L_x_14) ;  /* 0xfffffffc00e80947 */ /* 0x000fea000383ffff */
.L_x_13:
[----:B------:R-:W-:Y:S05]  /*0c90*/  BSYNC B2 ;  /* 0x0000000000027941 */ /* 0x000fea0003800000 */
.L_x_12:
[----:B------:R-:W-:-:S03]  /*0ca0*/  UMOV UR5, 0xffffffff ;  /* 0xffffffff00057882 */ /* 0x000fc60000000000 */
[----:B------:R-:W-:Y:S05]  /*0cb0*/  BRA.DIV UR5, `(.L_x_15) ;  /* 0x0000000205b87947 */ /* 0x000fea000b800000 */
[----:B------:R-:W-:Y:S06]  /*0cc0*/  BAR.SYNC.DEFER_BLOCKING 0x0 ;  /* 0x0000000000007b1d */ /* 0x000fec0000010000 */
.L_x_29:
[----:B------:R-:W-:Y:S02]  /*0cd0*/  ISETP.GT.U32.AND P0, PT, R6, 0x1, PT ;  /* 0x000000010600780c */ /* 0x000fe40003f04070 */
[----:B------:R-:W-:-:S11]  /*0ce0*/  SHF.R.U32.HI R6, RZ, 0x1, R6 ;  /* 0x00000001ff067819 */ /* 0x000fd60000011606 */
[----:B------:R-:W-:Y:S05]  /*0cf0*/  @P0 BRA `(.L_x_16) ;  /* 0xfffffff800cc0947 */ /* 0x000fea000383ffff */
.L_x_2:
[----:B------:R-:W-:Y:S05]  /*0d00*/  BSYNC B0 ;  /* 0x0000000000007941 */ /* 0x000fea0003800000 */
.L_x_1:
[----:B------:R-:W-:Y:S02]  /*0d10*/  VIADD R9, R9, 0x1 ;  /* 0x0000000109097836 */ /* 0x000fe40000000000 */
[----:B------:R-:W-:-:S03]  /*0d20*/  IMAD.MOV.U32 R15, RZ, RZ, R7 ;  /* 0x000000ffff0f7224 */ /* 0x000fc600078e0007 */
[----:B------:R-:W-:-:S13]  /*0d30*/  ISETP.NE.AND P0, PT, R9, R14, PT ;  /* 0x0000000e0900720c */ /* 0x000fda0003f05270 */
[----:B------:R-:W-:Y:S05]  /*0d40*/  @P0 BRA `(.L_x_17) ;  /* 0xfffffff4009c0947 */ /* 0x000fea000383ffff */
[----:B------:R-:W-:Y:S05]  /*0d50*/  EXIT ;  /* 0x000000000000794d */ /* 0x000fea0003800000 */
.L_x_3:
[----:B------:R-:W-:Y:S05]  /*0d60*/  BREAK B0 ;  /* 0x0000000000007942 */ /* 0x000fea0003800000 */
[----:B------:R-:W-:Y:S05]  /*0d70*/  BSYNC B1 ;  /* 0x0000000000017941 */ /* 0x000fea0003800000 */
.L_x_0:
[----:B------:R-:W-:Y:S05]  /*0d80*/  BPT.TRAP 0x1 ;  /* 0x000000040000795c */ /* 0x000fea0000300000 */
.L_x_4:
[----:B------:R-:W-:Y:S01]  /*0d90*/  BSSY B2, `(.L_x_18) ;  /* 0x0000009000027945 */ /* 0x000fe20003800000 */
[----:B------:R-:W-:Y:S01]  /*0da0*/  CS2R R16, SRZ ;  /* 0x0000000000107805 */ /* 0x000fe2000001ff00 */
[----:B------:R-:W-:-:S07]  /*0db0*/  IMAD.MOV.U32 R15, RZ, RZ, -0x1 ;  /* 0xffffffffff0f7424 */ /* 0x000fce00078e00ff */
[----:B------:R-:W-:Y:S05]  /*0dc0*/  WARPSYNC.COLLECTIVE.ALL `(.L_x_19) ;  /* 0x0000000000147948 */ /* 0x000fea0003c00000 */
[----:B------:R-:W-:-:S04]  /*0dd0*/  SHF.L.U32 R17, R17, 0x10, RZ ;  /* 0x0000001011117819 */ /* 0x000fc800000006ff */
[----:B------:R-:W-:-:S05]  /*0de0*/  LOP3.LUT R17, R17, 0xf, R16, 0xf8, !PT ;  /* 0x0000000f11117812 */ /* 0x000fca00078ef810 */
[----:B------:R0:W-:Y:S02]  /*0df0*/  BAR.SYNC.DEFER_BLOCKING R17, R17 ;  /* 0x000000110000731d */ /* 0x0001e40000010000 */
[----:B0-----:R-:W-:-:S04]  /*0e00*/  SHF.R.U32 R17, R17, 0x10, RZ ;  /* 0x0000001011117819 */ /* 0x001fc800000016ff */
[----:B------:R-:W-:Y:S05]  /*0e10*/  ENDCOLLECTIVE ;  /* 0x000000000000791b */ /* 0x000fea0003800000 */
.L_x_19:
[----:B------:R-:W-:Y:S05]  /*0e20*/  BSYNC B2 ;  /* 0x0000000000027941 */ /* 0x000fea0003800000 */
.L_x_18:
[----:B------:R-:W-:Y:S05]  /*0e30*/  BRA `(.L_x_20) ;  /* 0xfffffff800a47947 */ /* 0x000fea000383ffff */
.L_x_8:
[----:B------:R-:W-:Y:S01]  /*0e40*/  BSSY B2, `(.L_x_21) ;  /* 0x0000009000027945 */ /* 0x000fe20003800000 */
[----:B------:R-:W-:Y:S02]  /*0e50*/  CS2R R16, SRZ ;  /* 0x0000000000107805 */ /* 0x000fe4000001ff00 */
[----:B------:R-:W-:-:S07]  /*0e60*/  MOV R15, 0xffffffff ;  /* 0xffffffff000f7802 */ /* 0x000fce0000000f00 */
[----:B------:R-:W-:Y:S05]  /*0e70*/  WARPSYNC.COLLECTIVE.ALL `(.L_x_22) ;  /* 0x0000000000147948 */ /* 0x000fea0003c00000 */
[----:B------:R-:W-:-:S04]  /*0e80*/  SHF.L.U32 R17, R17, 0x10, RZ ;  /* 0x0000001011117819 */ /* 0x000fc800000006ff */
[----:B------:R-:W-:-:S05]  /*0e90*/  LOP3.LUT R17, R17, 0xf, R16, 0xf8, !PT ;  /* 0x0000000f11117812 */ /* 0x000fca00078ef810 */
[----:B------:R0:W-:Y:S02]  /*0ea0*/  BAR.SYNC.DEFER_BLOCKING R17, R17 ;  /* 0x000000110000731d */ /* 0x0001e40000010000 */
[----:B0-----:R-:W-:-:S04]  /*0eb0*/  SHF.R.U32 R17, R17, 0x10, RZ ;  /* 0x0000001011117819 */ /* 0x001fc800000016ff */
[----:B------:R-:W-:Y:S05]  /*0ec0*/  ENDCOLLECTIVE ;  /* 0x000000000000791b */ /* 0x000fea0003800000 */
.L_x_22:
[----:B------:R-:W-:Y:S05]  /*0ed0*/  BSYNC B2 ;  /* 0x0000000000027941 */ /* 0x000fea0003800000 */
.L_x_21:
[----:B------:R-:W-:Y:S05]  /*0ee0*/  BRA `(.L_x_23) ;  /* 0xfffffff800e47947 */ /* 0x000fea000383ffff */
.L_x_11:
        /* <DEDUP_REMOVED lines=9> */
.L_x_25:
[----:B------:R-:W-:Y:S05]  /*0f80*/  BSYNC B2 ;  /* 0x0000000000027941 */ /* 0x000fea0003800000 */
.L_x_24:
[----:B------:R-:W-:Y:S05]  /*0f90*/  BRA `(.L_x_26) ;  /* 0xfffffff800e07947 */ /* 0x000fea000383ffff */
.L_x_15:
        /* <DEDUP_REMOVED lines=9> */
.L_x_28:
[----:B------:R-:W-:Y:S05]  /*1030*/  BSYNC B2 ;  /* 0x0000000000027941 */ /* 0x000fea0003800000 */
.L_x_27:
[----:B------:R-:W-:Y:S05]  /*1040*/  BRA `(.L_x_29) ;  /* 0xfffffffc00207947 */ /* 0x000fea000383ffff */
.L_x_30:
[----:B------:R-:W-:-:S00]  /*1050*/  BRA `(.L_x_30) ;  /* 0xfffffffc00fc7947 */ /* 0x000fc0000383ffff */
[----:B------:R-:W-:-:S00]  /*1060*/  NOP ;  /* 0x0000000000007918 */ /* 0x000fc00000000000 */
        /* <DEDUP_REMOVED lines=9> */
.L_x_31:


//--------------------- .nv.shared.reserved.0     --------------------------
	.section	.nv.shared.reserved.0,"aw",@nobits
	.weak		__nv_reservedSMEM_offset_0_alias
	.size		__nv_reservedSMEM_offset_0_alias, 0, 64
	.other		__nv_reservedSMEM_offset_0_alias,@"STO_CUDA_RESERVED_SHARED STV_DEFAULT"
__nv_reservedSMEM_offset_0_alias:
	.zero		0
	.zero		64


//--------------------- .nv.constant0._Z6jacobiPfS_iiiiiiiiiiPif --------------------------
	.section	.nv.constant0._Z6jacobiPfS_iiiiiiiiiiPif,"a",@progbits
	.sectionflags	@""
	.align	4
.nv.constant0._Z6jacobiPfS_iiiiiiiiiiPif:
	.zero		964


//--------------------- SYMBOLS --------------------------

	.type		.nv.reservedSmem.offset0,@object
	.size		.nv.reservedSmem.offset0,0x4
